//
// Generated by NVIDIA NVVM Compiler
//
// Compiler Build ID: CL-36424714
// Cuda compilation tools, release 13.0, V13.0.88
// Based on NVVM 20.0.0
//

.version 9.0
.target sm_100
.address_size 64

	// .globl	default_function_kernel

.visible .entry default_function_kernel(
	.param .u64 .ptr .align 1 default_function_kernel_param_0,
	.param .u64 .ptr .align 1 default_function_kernel_param_1
)
.maxntid 32
{
	.reg .pred 	%p<13>;
	.reg .b32 	%r<24>;
	.reg .b32 	%f<30>;
	.reg .b64 	%rd<11>;

	ld.param.u64 	%rd5, [default_function_kernel_param_0];
	ld.param.u64 	%rd4, [default_function_kernel_param_1];
	cvta.to.global.u64 	%rd6, %rd5;
	mov.u32 	%r1, %tid.x;
	shr.u32 	%r7, %r1, 4;
	xor.b32  	%r2, %r7, 825;
	mul.wide.u32 	%rd7, %r1, 4;
	add.s64 	%rd8, %rd7, %rd6;
	add.s64 	%rd10, %rd8, 256;
	mov.f32 	%f28, 0f00000000;
	mov.b32 	%r23, 4;
$L__BB0_1:
	add.s32 	%r8, %r23, -4;
	setp.ge.u32 	%p1, %r8, %r2;
	@%p1 bra 	$L__BB0_3;
	ld.global.nc.f32 	%f11, [%rd10+-256];
	add.f32 	%f28, %f28, %f11;
$L__BB0_3:
	setp.eq.s32 	%p2, %r23, 828;
	@%p2 bra 	$L__BB0_11;
	add.s32 	%r9, %r23, -2;
	setp.ge.u32 	%p3, %r9, %r2;
	@%p3 bra 	$L__BB0_6;
	ld.global.nc.f32 	%f12, [%rd10+-128];
	add.f32 	%f28, %f28, %f12;
$L__BB0_6:
	setp.ge.u32 	%p4, %r23, %r2;
	@%p4 bra 	$L__BB0_8;
	ld.global.nc.f32 	%f13, [%rd10];
	add.f32 	%f28, %f28, %f13;
$L__BB0_8:
	add.s32 	%r10, %r23, 2;
	setp.ge.u32 	%p5, %r10, %r2;
	@%p5 bra 	$L__BB0_10;
	ld.global.nc.f32 	%f14, [%rd10+128];
	add.f32 	%f28, %f28, %f14;
$L__BB0_10:
	add.s32 	%r23, %r23, 8;
	add.s64 	%rd10, %rd10, 512;
	bra.uni 	$L__BB0_1;
$L__BB0_11:
	// begin inline asm
	activemask.b32 %r11;
	// end inline asm
	mov.b32 	%r12, %f28;
	shfl.sync.down.b32	%r13|%p6, %r12, 16, 31, %r11;
	mov.b32 	%f15, %r13;
	add.f32 	%f16, %f28, %f15;
	mov.b32 	%r14, %f16;
	shfl.sync.down.b32	%r15|%p7, %r14, 8, 31, %r11;
	mov.b32 	%f17, %r15;
	add.f32 	%f18, %f16, %f17;
	mov.b32 	%r16, %f18;
	shfl.sync.down.b32	%r17|%p8, %r16, 4, 31, %r11;
	mov.b32 	%f19, %r17;
	add.f32 	%f20, %f18, %f19;
	mov.b32 	%r18, %f20;
	shfl.sync.down.b32	%r19|%p9, %r18, 2, 31, %r11;
	mov.b32 	%f21, %r19;
	add.f32 	%f22, %f20, %f21;
	mov.b32 	%r20, %f22;
	shfl.sync.down.b32	%r21|%p10, %r20, 1, 31, %r11;
	mov.b32 	%f23, %r21;
	add.f32 	%f24, %f22, %f23;
	mov.b32 	%r22, %f24;
	shfl.sync.idx.b32	%r5|%p11, %r22, 0, 31, %r11;
	setp.ne.s32 	%p12, %r1, 0;
	@%p12 bra 	$L__BB0_13;
	cvta.to.global.u64 	%rd9, %rd4;
	st.global.u32 	[%rd9], %r5;
$L__BB0_13:
	ret;

}


// ===== COMPILED SASS (sm_100) =====

	.target	sm_100

	.elftype	@"ET_EXEC"


//--------------------- .note.nv.tkinfo           --------------------------
	.section	.note.nv.tkinfo,"",@"SHT_NOTE"
	.sectionflags	@"SHF_NOTE_NV_TKINFO"
	.tkinfo
        /*0018*/ 	.word	0x00000002
        /*0030*/ 	.string	""
        /*0030*/ 	.string	"ptxas"
        /*0030*/ 	.string	"Cuda compilation tools, release 13.0, V13.0.88"
        /*0030*/ 	.string	"Build cuda_13.0.r13.0/compiler.36424714_0"
        /*0030*/ 	.string	"-arch sm_100 -m 64 "



//--------------------- .note.nv.cuinfo           --------------------------
	.section	.note.nv.cuinfo,"",@"SHT_NOTE"
	.sectionflags	@"SHF_NOTE_NV_CUINFO"
        /*0018*/ 	.short	0x0002
        /*001a*/ 	.short	0x0064
        /*001c*/ 	.short	0x0082
	.zero		2


//--------------------- .nv.info                  --------------------------
	.section	.nv.info,"",@"SHT_CUDA_INFO"
	.align	4


	//----- nvinfo : EIATTR_REGCOUNT
	.align		4
        /*0000*/ 	.byte	0x04, 0x2f
        /*0002*/ 	.short	(.L_1 - .L_0)
	.align		4
.L_0:
        /*0004*/ 	.word	index@(default_function_kernel)
        /*0008*/ 	.word	0x0000000e


	//----- nvinfo : EIATTR_FRAME_SIZE
	.align		4
.L_1:
        /*000c*/ 	.byte	0x04, 0x11
        /*000e*/ 	.short	(.L_3 - .L_2)
	.align		4
.L_2:
        /*0010*/ 	.word	index@(default_function_kernel)
        /*0014*/ 	.word	0x00000000


	//----- nvinfo : EIATTR_MIN_STACK_SIZE
	.align		4
.L_3:
        /*0018*/ 	.byte	0x04, 0x12
        /*001a*/ 	.short	(.L_5 - .L_4)
	.align		4
.L_4:
        /*001c*/ 	.word	index@(default_function_kernel)
        /*0020*/ 	.word	0x00000000
.L_5:


//--------------------- .nv.compat                --------------------------
	.section	.nv.compat,"",@"SHT_CUDA_COMPAT_INFO"
	.align	4
        /*0000*/ 	.byte	0x02, 0x09, 0x00, 0x00, 0x02, 0x02, 0x01, 0x00, 0x02, 0x05, 0x05, 0x00, 0x03, 0x07, 0x01, 0x01
        /*0010*/ 	.byte	0x02, 0x03, 0x00, 0x00, 0x02, 0x06, 0x01, 0x00, 0x04, 0x0b, 0x08, 0x00, 0x09, 0x00, 0x00, 0x00
        /*0020*/ 	.byte	0x00, 0x00, 0x00, 0x00


//--------------------- .nv.info.default_function_kernel --------------------------
	.section	.nv.info.default_function_kernel,"",@"SHT_CUDA_INFO"
	.sectionflags	@""
	.align	4


	//----- nvinfo : EIATTR_CUDA_API_VERSION
	.align		4
        /*0000*/ 	.byte	0x04, 0x37
        /*0002*/ 	.short	(.L_7 - .L_6)
.L_6:
        /*0004*/ 	.word	0x00000082


	//----- nvinfo : EIATTR_KPARAM_INFO
	.align		4
.L_7:
        /*0008*/ 	.byte	0x04, 0x17
        /*000a*/ 	.short	(.L_9 - .L_8)
.L_8:
        /*000c*/ 	.word	0x00000000
        /*0010*/ 	.short	0x0001
        /*0012*/ 	.short	0x0008
        /*0014*/ 	.byte	0x00, 0xf5, 0x21, 0x00


	//----- nvinfo : EIATTR_KPARAM_INFO
	.align		4
.L_9:
        /*0018*/ 	.byte	0x04, 0x17
        /*001a*/ 	.short	(.L_11 - .L_10)
.L_10:
        /*001c*/ 	.word	0x00000000
        /*0020*/ 	.short	0x0000
        /*0022*/ 	.short	0x0000
        /*0024*/ 	.byte	0x00, 0xf5, 0x21, 0x00


	//----- nvinfo : EIATTR_SPARSE_MMA_MASK
	.align		4
.L_11:
        /*0028*/ 	.byte	0x03, 0x50
        /*002a*/ 	.short	0x0000


	//----- nvinfo : EIATTR_MAXREG_COUNT
	.align		4
        /*002c*/ 	.byte	0x03, 0x1b
        /*002e*/ 	.short	0x00ff


	//----- nvinfo : EIATTR_MERCURY_ISA_VERSION
	.align		4
        /*0030*/ 	.byte	0x03, 0x5f
        /*0032*/ 	.short	0x0101


	//----- nvinfo : EIATTR_COOP_GROUP_MASK_REGIDS
	.align		4
        /*0034*/ 	.byte	0x04, 0x29
        /*0036*/ 	.short	(.L_13 - .L_12)


	//   ....[0]....
.L_12:
        /*0038*/ 	.word	0x05000003


	//   ....[1]....
        /*003c*/ 	.word	0x05000003


	//   ....[2]....
        /*0040*/ 	.word	0x05000003


	//   ....[3]....
        /*0044*/ 	.word	0x05000003


	//   ....[4]....
        /*0048*/ 	.word	0x05000003


	//   ....[5]....
        /*004c*/ 	.word	0x05000003


	//----- nvinfo : EIATTR_COOP_GROUP_INSTR_OFFSETS
	.align		4
.L_13:
        /*0050*/ 	.byte	0x04, 0x28
        /*0052*/ 	.short	(.L_15 - .L_14)


	//   ....[0]....
.L_14:
        /*0054*/ 	.word	0x00000270


	//   ....[1]....
        /*0058*/ 	.word	0x00000290


	//   ....[2]....
        /*005c*/ 	.word	0x000002b0


	//   ....[3]....
        /*0060*/ 	.word	0x000002d0


	//   ....[4]....
        /*0064*/ 	.word	0x000002f0


	//   ....[5]....
        /*0068*/ 	.word	0x00000310


	//----- nvinfo : EIATTR_VRC_CTA_INIT_COUNT
	.align		4
.L_15:
        /*006c*/ 	.byte	0x02, 0x4a
	.zero		1
	.zero		1


	//----- nvinfo : EIATTR_EXIT_INSTR_OFFSETS
	.align		4
        /*0070*/ 	.byte	0x04, 0x1c
        /*0072*/ 	.short	(.L_17 - .L_16)


	//   ....[0]....
.L_16:
        /*0074*/ 	.word	0x00000320


	//   ....[1]....
        /*0078*/ 	.word	0x00000350


	//----- nvinfo : EIATTR_MAX_THREADS
	.align		4
.L_17:
        /*007c*/ 	.byte	0x04, 0x05
        /*007e*/ 	.short	(.L_19 - .L_18)
.L_18:
        /*0080*/ 	.word	0x00000020
        /*0084*/ 	.word	0x00000001
        /*0088*/ 	.word	0x00000001


	//----- nvinfo : EIATTR_CRS_STACK_SIZE
	.align		4
.L_19:
        /*008c*/ 	.byte	0x04, 0x1e
        /*008e*/ 	.short	(.L_21 - .L_20)
.L_20:
        /*0090*/ 	.word	0x00000000


	//----- nvinfo : EIATTR_CBANK_PARAM_SIZE
	.align		4
.L_21:
        /*0094*/ 	.byte	0x03, 0x19
        /*0096*/ 	.short	0x0010


	//----- nvinfo : EIATTR_PARAM_CBANK
	.align		4
        /*0098*/ 	.byte	0x04, 0x0a
        /*009a*/ 	.short	(.L_23 - .L_22)
	.align		4
.L_22:
        /*009c*/ 	.word	index@(.nv.constant0.default_function_kernel)
        /*00a0*/ 	.short	0x0380
        /*00a2*/ 	.short	0x0010


	//----- nvinfo : EIATTR_SW_WAR
	.align		4
.L_23:
        /*00a4*/ 	.byte	0x04, 0x36
        /*00a6*/ 	.short	(.L_25 - .L_24)
.L_24:
        /*00a8*/ 	.word	0x00000008
.L_25:


//--------------------- .nv.callgraph             --------------------------
	.section	.nv.callgraph,"",@"SHT_CUDA_CALLGRAPH"
	.align	4
	.sectionentsize	8
	.align		4
        /*0000*/ 	.word	0x00000000
	.align		4
        /*0004*/ 	.word	0xffffffff
	.align		4
        /*0008*/ 	.word	0x00000000
	.align		4
        /*000c*/ 	.word	0xfffffffe
	.align		4
        /*0010*/ 	.word	0x00000000
	.align		4
        /*0014*/ 	.word	0xfffffffd
	.align		4
        /*0018*/ 	.word	0x00000000
	.align		4
        /*001c*/ 	.word	0xfffffffc


//--------------------- .text.default_function_kernel --------------------------
	.section	.text.default_function_kernel,"ax",@progbits
	.align	128
        .global         default_function_kernel
        .type           default_function_kernel,@function
        .size           default_function_kernel,(.L_x_5 - default_function_kernel)
        .other          default_function_kernel,@"STO_CUDA_ENTRY STV_DEFAULT"
default_function_kernel:
.text.default_function_kernel:
[----:B------:R-:W-:Y:S01]  /*0000*/  LDC R1, c[0x0][0x37c] ;  /* 0x0000df00ff017b82 */ /* 0x000fe20000000800 */
[----:B------:R-:W0:Y:S07]  /*0010*/  S2R R11, SR_TID.X ;  /* 0x00000000000b7919 */ /* 0x000e2e0000002100 */
[----:B------:R-:W0:Y:S01]  /*0020*/  LDC.64 R2, c[0x0][0x380] ;  /* 0x0000e000ff027b82 */ /* 0x000e220000000a00 */
[----:B------:R-:W-:Y:S01]  /*0030*/  HFMA2 R4, -RZ, RZ, 0, 0 ;  /* 0x00000000ff047431 */ /* 0x000fe200000001ff */
[----:B------:R-:W1:Y:S01]  /*0040*/  LDCU.64 UR6, c[0x0][0x358] ;  /* 0x00006b00ff0677ac */ /* 0x000e620008000a00 */
[----:B------:R-:W-:Y:S01]  /*0050*/  UMOV UR4, 0x4 ;  /* 0x0000000400047882 */ /* 0x000fe20000000000 */
[----:B0-----:R-:W-:Y:S01]  /*0060*/  IMAD.WIDE.U32 R2, R11, 0x4, R2 ;  /* 0x000000040b027825 */ /* 0x001fe200078e0002 */
[----:B------:R-:W-:-:S02]  /*0070*/  SHF.R.U32.HI R0, RZ, 0x4, R11 ;  /* 0x00000004ff007819 */ /* 0x000fc4000001160b */
[----:B------:R-:W-:Y:S02]  /*0080*/  IADD3 R5, P0, PT, R2, 0x100, RZ ;  /* 0x0000010002057810 */ /* 0x000fe40007f1e0ff */
[----:B------:R-:W-:Y:S02]  /*0090*/  LOP3.LUT R0, R0, 0x339, RZ, 0x3c, !PT ;  /* 0x0000033900007812 */ /* 0x000fe400078e3cff */
[----:B-1----:R-:W-:-:S09]  /*00a0*/  IADD3.X R6, PT, PT, RZ, R3, RZ, P0, !PT ;  /* 0x00000003ff067210 */ /* 0x002fd200007fe4ff */
.L_x_3:
[----:B------:R-:W-:Y:S01]  /*00b0*/  UIADD3 UR5, UPT, UPT, UR4, -0x4, URZ ;  /* 0xfffffffc04057890 */ /* 0x000fe2000fffe0ff */
[----:B------:R-:W-:Y:S01]  /*00c0*/  BSSY.RECONVERGENT B0, `(.L_x_0) ;  /* 0x0000007000007945 */ /* 0x000fe20003800200 */
[----:B------:R-:W-:Y:S01]  /*00d0*/  IMAD.MOV.U32 R2, RZ, RZ, R5 ;  /* 0x000000ffff027224 */ /* 0x000fe200078e0005 */
[----:B------:R-:W-:-:S03]  /*00e0*/  MOV R3, R6 ;  /* 0x0000000600037202 */ /* 0x000fc60000000f00 */
[----:B------:R-:W-:-:S13]  /*00f0*/  ISETP.LE.U32.AND P0, PT, R0, UR5, PT ;  /* 0x0000000500007c0c */ /* 0x000fda000bf03070 */
[----:B------:R-:W-:Y:S05]  /*0100*/  @P0 BRA `(.L_x_1) ;  /* 0x0000000000080947 */ /* 0x000fea0003800000 */
[----:B------:R-:W2:Y:S02]  /*0110*/  LDG.E.CONSTANT R5, desc[UR6][R2.64+-0x100] ;  /* 0xffff000602057981 */ /* 0x000ea4000c1e9900 */
[----:B--2---:R-:W-:-:S07]  /*0120*/  FADD R4, R4, R5 ;  /* 0x0000000504047221 */ /* 0x004fce0000000000 */
.L_x_1:
[----:B------:R-:W-:Y:S05]  /*0130*/  BSYNC.RECONVERGENT B0 ;  /* 0x0000000000007941 */ /* 0x000fea0003800200 */
.L_x_0:
[----:B------:R-:W-:-:S09]  /*0140*/  UISETP.NE.AND UP0, UPT, UR4, 0x33c, UPT ;  /* 0x0000033c0400788c */ /* 0x000fd2000bf05270 */
[----:B------:R-:W-:Y:S05]  /*0150*/  BRA.U !UP0, `(.L_x_2) ;  /* 0x00000001083c7547 */ /* 0x000fea000b800000 */
[----:B------:R-:W-:Y:S02]  /*0160*/  UIADD3 UR5, UPT, UPT, UR4, -0x2, URZ ;  /* 0xfffffffe04057890 */ /* 0x000fe4000fffe0ff */
[----:B------:R-:W-:-:S04]  /*0170*/  ISETP.LE.U32.AND P1, PT, R0, UR4, PT ;  /* 0x0000000400007c0c */ /* 0x000fc8000bf23070 */
[----:B------:R-:W-:Y:S01]  /*0180*/  ISETP.LE.U32.AND P2, PT, R0, UR5, PT ;  /* 0x0000000500007c0c */ /* 0x000fe2000bf43070 */
[----:B------:R-:W-:-:S06]  /*0190*/  UIADD3 UR5, UPT, UPT, UR4, 0x2, URZ ;  /* 0x0000000204057890 */ /* 0x000fcc000fffe0ff */
[----:B------:R-:W-:Y:S02]  /*01a0*/  ISETP.LE.U32.AND P0, PT, R0, UR5, PT ;  /* 0x0000000500007c0c */ /* 0x000fe4000bf03070 */
[----:B------:R-:W2:Y:S04]  /*01b0*/  @!P1 LDG.E.CONSTANT R7, desc[UR6][R2.64] ;  /* 0x0000000602079981 */ /* 0x000ea8000c1e9900 */
[----:B------:R-:W3:Y:S07]  /*01c0*/  @!P2 LDG.E.CONSTANT R5, desc[UR6][R2.64+-0x80] ;  /* 0xffff80060205a981 */ /* 0x000eee000c1e9900 */
[----:B------:R-:W4:Y:S01]  /*01d0*/  @!P0 LDG.E.CONSTANT R9, desc[UR6][R2.64+0x80] ;  /* 0x0000800602098981 */ /* 0x000f22000c1e9900 */
[----:B------:R-:W-:Y:S01]  /*01e0*/  UIADD3 UR4, UPT, UPT, UR4, 0x8, URZ ;  /* 0x0000000804047890 */ /* 0x000fe2000fffe0ff */
[----:B---3--:R-:W-:Y:S01]  /*01f0*/  @!P2 FADD R4, R4, R5 ;  /* 0x000000050404a221 */ /* 0x008fe20000000000 */
[----:B------:R-:W-:-:S03]  /*0200*/  IADD3 R5, P2, PT, R2, 0x200, RZ ;  /* 0x0000020002057810 */ /* 0x000fc60007f5e0ff */
[----:B--2---:R-:W-:Y:S02]  /*0210*/  @!P1 FADD R4, R4, R7 ;  /* 0x0000000704049221 */ /* 0x004fe40000000000 */
[----:B------:R-:W-:Y:S02]  /*0220*/  IMAD.X R6, RZ, RZ, R3, P2 ;  /* 0x000000ffff067224 */ /* 0x000fe400010e0603 */
[----:B----4-:R-:W-:Y:S01]  /*0230*/  @!P0 FADD R4, R4, R9 ;  /* 0x0000000904048221 */ /* 0x010fe20000000000 */
[----:B------:R-:W-:Y:S06]  /*0240*/  BRA `(.L_x_3) ;  /* 0xfffffffc00987947 */ /* 0x000fec000383ffff */
.L_x_2:
[----:B------:R-:W-:Y:S02]  /*0250*/  VOTE.ANY R3, PT, PT ;  /* 0x0000000000037806 */ /* 0x000fe400038e0100 */
[----:B------:R-:W-:Y:S01]  /*0260*/  ISETP.NE.AND P0, PT, R11, RZ, PT ;  /* 0x000000ff0b00720c */ /* 0x000fe20003f05270 */
[----:B------:R-:W0:Y:S02]  /*0270*/  SHFL.DOWN PT, R5, R4, 0x10, 0x1f ;  /* 0x0a001f0004057f89 */ /* 0x000e2400000e0000 */
[----:B0-----:R-:W-:-:S05]  /*0280*/  FADD R0, R4, R5 ;  /* 0x0000000504007221 */ /* 0x001fca0000000000 */
        /* <DEDUP_REMOVED lines=8> */
[----:B------:R0:W1:Y:S01]  /*0310*/  SHFL.IDX PT, R5, R10, RZ, 0x1f ;  /* 0x00001fff0a057589 */ /* 0x00006200000e0000 */
[----:B------:R-:W-:Y:S05]  /*0320*/  @P0 EXIT ;  /* 0x000000000000094d */ /* 0x000fea0003800000 */
[----:B------:R-:W1:Y:S02]  /*0330*/  LDC.64 R2, c[0x0][0x388] ;  /* 0x0000e200ff027b82 */ /* 0x000e640000000a00 */
[----:B-1----:R-:W-:Y:S01]  /*0340*/  STG.E desc[UR6][R2.64], R5 ;  /* 0x0000000502007986 */ /* 0x002fe2000c101906 */
[----:B------:R-:W-:Y:S05]  /*0350*/  EXIT ;  /* 0x000000000000794d */ /* 0x000fea0003800000 */
.L_x_4:
[----:B------:R-:W-:-:S00]  /*0360*/  BRA `(.L_x_4) ;  /* 0xfffffffc00fc7947 */ /* 0x000fc0000383ffff */
[----:B------:R-:W-:-:S00]  /*0370*/  NOP ;  /* 0x0000000000007918 */ /* 0x000fc00000000000 */
        /* <DEDUP_REMOVED lines=8> */
.L_x_5:


//--------------------- .nv.shared.reserved.0     --------------------------
	.section	.nv.shared.reserved.0,"aw",@nobits
	.weak		__nv_reservedSMEM_offset_0_alias
	.size		__nv_reservedSMEM_offset_0_alias, 0, 64
	.other		__nv_reservedSMEM_offset_0_alias,@"STO_CUDA_RESERVED_SHARED STV_DEFAULT"
__nv_reservedSMEM_offset_0_alias:
	.zero		0
	.zero		64


//--------------------- .nv.constant0.default_function_kernel --------------------------
	.section	.nv.constant0.default_function_kernel,"a",@progbits
	.sectionflags	@""
	.align	4
.nv.constant0.default_function_kernel:
	.zero		912


//--------------------- SYMBOLS --------------------------

	.type		.nv.reservedSmem.offset0,@object
	.size		.nv.reservedSmem.offset0,0x4
